//
// Generated by NVIDIA NVVM Compiler
//
// Compiler Build ID: CL-36424714
// Cuda compilation tools, release 13.0, V13.0.88
// Based on NVVM 20.0.0
//

.version 9.0
.target sm_100
.address_size 64

	// .globl	normalizeKernel

.visible .entry normalizeKernel(
	.param .u32 normalizeKernel_param_0,
	.param .u64 .ptr .align 1 normalizeKernel_param_1
)
{
	.reg .pred 	%p<3>;
	.reg .b32 	%r<10>;
	.reg .b32 	%f<6>;
	.reg .b64 	%rd<5>;

	ld.param.u32 	%r4, [normalizeKernel_param_0];
	ld.param.u64 	%rd1, [normalizeKernel_param_1];
	mov.u32 	%r5, %tid.y;
	mov.u32 	%r6, %tid.x;
	min.s32 	%r1, %r4, 1024;
	min.s32 	%r7, %r4, 32;
	mad.lo.s32 	%r2, %r7, %r5, %r6;
	setp.ge.s32 	%p1, %r2, %r1;
	@%p1 bra 	$L__BB0_3;
	mov.u32 	%r8, %ctaid.x;
	mad.lo.s32 	%r3, %r1, %r8, %r2;
	setp.ge.s32 	%p2, %r3, %r4;
	@%p2 bra 	$L__BB0_3;
	shl.b32 	%r9, %r3, 1;
	cvta.to.global.u64 	%rd2, %rd1;
	mul.wide.s32 	%rd3, %r9, 4;
	add.s64 	%rd4, %rd2, %rd3;
	ld.global.f32 	%f1, [%rd4];
	cvt.rn.f32.s32 	%f2, %r4;
	div.rn.f32 	%f3, %f1, %f2;
	st.global.f32 	[%rd4], %f3;
	ld.global.f32 	%f4, [%rd4+4];
	div.rn.f32 	%f5, %f4, %f2;
	st.global.f32 	[%rd4+4], %f5;
$L__BB0_3:
	ret;

}


// ===== COMPILED SASS (sm_100) =====

	.target	sm_100

	.elftype	@"ET_EXEC"


//--------------------- .note.nv.tkinfo           --------------------------
	.section	.note.nv.tkinfo,"",@"SHT_NOTE"
	.sectionflags	@"SHF_NOTE_NV_TKINFO"
	.tkinfo
        /*0018*/ 	.word	0x00000002
        /*0030*/ 	.string	""
        /*0030*/ 	.string	"ptxas"
        /*0030*/ 	.string	"Cuda compilation tools, release 13.0, V13.0.88"
        /*0030*/ 	.string	"Build cuda_13.0.r13.0/compiler.36424714_0"
        /*0030*/ 	.string	"-arch sm_100 -m 64 "



//--------------------- .note.nv.cuinfo           --------------------------
	.section	.note.nv.cuinfo,"",@"SHT_NOTE"
	.sectionflags	@"SHF_NOTE_NV_CUINFO"
        /*0018*/ 	.short	0x0002
        /*001a*/ 	.short	0x0064
        /*001c*/ 	.short	0x0082
	.zero		2


//--------------------- .nv.info                  --------------------------
	.section	.nv.info,"",@"SHT_CUDA_INFO"
	.align	4


	//----- nvinfo : EIATTR_REGCOUNT
	.align		4
        /*0000*/ 	.byte	0x04, 0x2f
        /*0002*/ 	.short	(.L_1 - .L_0)
	.align		4
.L_0:
        /*0004*/ 	.word	index@(normalizeKernel)
        /*0008*/ 	.word	0x00000011


	//----- nvinfo : EIATTR_FRAME_SIZE
	.align		4
.L_1:
        /*000c*/ 	.byte	0x04, 0x11
        /*000e*/ 	.short	(.L_3 - .L_2)
	.align		4
.L_2:
        /*0010*/ 	.word	index@($__internal_0_$__cuda_sm3x_div_rn_noftz_f32_slowpath)
        /*0014*/ 	.word	0x00000000


	//----- nvinfo : EIATTR_FRAME_SIZE
	.align		4
.L_3:
        /*0018*/ 	.byte	0x04, 0x11
        /*001a*/ 	.short	(.L_5 - .L_4)
	.align		4
.L_4:
        /*001c*/ 	.word	index@(normalizeKernel)
        /*0020*/ 	.word	0x00000000


	//----- nvinfo : EIATTR_MIN_STACK_SIZE
	.align		4
.L_5:
        /*0024*/ 	.byte	0x04, 0x12
        /*0026*/ 	.short	(.L_7 - .L_6)
	.align		4
.L_6:
        /*0028*/ 	.word	index@(normalizeKernel)
        /*002c*/ 	.word	0x00000000
.L_7:


//--------------------- .nv.compat                --------------------------
	.section	.nv.compat,"",@"SHT_CUDA_COMPAT_INFO"
	.align	4
        /*0000*/ 	.byte	0x02, 0x09, 0x00, 0x00, 0x02, 0x02, 0x01, 0x00, 0x02, 0x05, 0x05, 0x00, 0x03, 0x07, 0x01, 0x01
        /*0010*/ 	.byte	0x02, 0x03, 0x00, 0x00, 0x02, 0x06, 0x01, 0x00, 0x04, 0x0b, 0x08, 0x00, 0x01, 0x00, 0x00, 0x00
        /*0020*/ 	.byte	0x00, 0x00, 0x00, 0x00


//--------------------- .nv.info.normalizeKernel  --------------------------
	.section	.nv.info.normalizeKernel,"",@"SHT_CUDA_INFO"
	.sectionflags	@""
	.align	4


	//----- nvinfo : EIATTR_CUDA_API_VERSION
	.align		4
        /*0000*/ 	.byte	0x04, 0x37
        /*0002*/ 	.short	(.L_9 - .L_8)
.L_8:
        /*0004*/ 	.word	0x00000082


	//----- nvinfo : EIATTR_KPARAM_INFO
	.align		4
.L_9:
        /*0008*/ 	.byte	0x04, 0x17
        /*000a*/ 	.short	(.L_11 - .L_10)
.L_10:
        /*000c*/ 	.word	0x00000000
        /*0010*/ 	.short	0x0001
        /*0012*/ 	.short	0x0008
        /*0014*/ 	.byte	0x00, 0xf5, 0x21, 0x00


	//----- nvinfo : EIATTR_KPARAM_INFO
	.align		4
.L_11:
        /*0018*/ 	.byte	0x04, 0x17
        /*001a*/ 	.short	(.L_13 - .L_12)
.L_12:
        /*001c*/ 	.word	0x00000000
        /*0020*/ 	.short	0x0000
        /*0022*/ 	.short	0x0000
        /*0024*/ 	.byte	0x00, 0xf0, 0x11, 0x00


	//----- nvinfo : EIATTR_SPARSE_MMA_MASK
	.align		4
.L_13:
        /*0028*/ 	.byte	0x03, 0x50
        /*002a*/ 	.short	0x0000


	//----- nvinfo : EIATTR_MAXREG_COUNT
	.align		4
        /*002c*/ 	.byte	0x03, 0x1b
        /*002e*/ 	.short	0x00ff


	//----- nvinfo : EIATTR_MERCURY_ISA_VERSION
	.align		4
        /*0030*/ 	.byte	0x03, 0x5f
        /*0032*/ 	.short	0x0101


	//----- nvinfo : EIATTR_VRC_CTA_INIT_COUNT
	.align		4
        /*0034*/ 	.byte	0x02, 0x4a
	.zero		1
	.zero		1


	//----- nvinfo : EIATTR_EXIT_INSTR_OFFSETS
	.align		4
        /*0038*/ 	.byte	0x04, 0x1c
        /*003a*/ 	.short	(.L_15 - .L_14)


	//   ....[0]....
.L_14:
        /*003c*/ 	.word	0x000000a0


	//   ....[1]....
        /*0040*/ 	.word	0x000000e0


	//   ....[2]....
        /*0044*/ 	.word	0x00000330


	//----- nvinfo : EIATTR_CRS_STACK_SIZE
	.align		4
.L_15:
        /*0048*/ 	.byte	0x04, 0x1e
        /*004a*/ 	.short	(.L_17 - .L_16)
.L_16:
        /*004c*/ 	.word	0x00000000


	//----- nvinfo : EIATTR_CBANK_PARAM_SIZE
	.align		4
.L_17:
        /*0050*/ 	.byte	0x03, 0x19
        /*0052*/ 	.short	0x0010


	//----- nvinfo : EIATTR_PARAM_CBANK
	.align		4
        /*0054*/ 	.byte	0x04, 0x0a
        /*0056*/ 	.short	(.L_19 - .L_18)
	.align		4
.L_18:
        /*0058*/ 	.word	index@(.nv.constant0.normalizeKernel)
        /*005c*/ 	.short	0x0380
        /*005e*/ 	.short	0x0010


	//----- nvinfo : EIATTR_SW_WAR
	.align		4
.L_19:
        /*0060*/ 	.byte	0x04, 0x36
        /*0062*/ 	.short	(.L_21 - .L_20)
.L_20:
        /*0064*/ 	.word	0x00000008
.L_21:


//--------------------- .nv.callgraph             --------------------------
	.section	.nv.callgraph,"",@"SHT_CUDA_CALLGRAPH"
	.align	4
	.sectionentsize	8
	.align		4
        /*0000*/ 	.word	0x00000000
	.align		4
        /*0004*/ 	.word	0xffffffff
	.align		4
        /*0008*/ 	.word	0x00000000
	.align		4
        /*000c*/ 	.word	0xfffffffe
	.align		4
        /*0010*/ 	.word	0x00000000
	.align		4
        /*0014*/ 	.word	0xfffffffd
	.align		4
        /*0018*/ 	.word	0x00000000
	.align		4
        /*001c*/ 	.word	0xfffffffc


//--------------------- .text.normalizeKernel     --------------------------
	.section	.text.normalizeKernel,"ax",@progbits
	.align	128
        .global         normalizeKernel
        .type           normalizeKernel,@function
        .size           normalizeKernel,(.L_x_16 - normalizeKernel)
        .other          normalizeKernel,@"STO_CUDA_ENTRY STV_DEFAULT"
normalizeKernel:
.text.normalizeKernel:
[----:B------:R-:W-:Y:S01]  /*0000*/  LDC R1, c[0x0][0x37c] ;  /* 0x0000df00ff017b82 */ /* 0x000fe20000000800 */
[----:B------:R-:W0:Y:S01]  /*0010*/  S2R R0, SR_TID.Y ;  /* 0x0000000000007919 */ /* 0x000e220000002200 */
[----:B------:R-:W1:Y:S01]  /*0020*/  LDCU UR6, c[0x0][0x380] ;  /* 0x00007000ff0677ac */ /* 0x000e620008000800 */
[----:B------:R-:W0:Y:S01]  /*0030*/  S2R R3, SR_TID.X ;  /* 0x0000000000037919 */ /* 0x000e220000002100 */
[----:B-1----:R-:W-:-:S04]  /*0040*/  UISETP.LT.AND UP0, UPT, UR6, 0x20, UPT ;  /* 0x000000200600788c */ /* 0x002fc8000bf01270 */
[----:B------:R-:W-:Y:S02]  /*0050*/  USEL UR5, UR6, 0x20, UP0 ;  /* 0x0000002006057887 */ /* 0x000fe40008000000 */
[----:B------:R-:W-:-:S04]  /*0060*/  UISETP.LT.AND UP0, UPT, UR6, 0x400, UPT ;  /* 0x000004000600788c */ /* 0x000fc8000bf01270 */
[----:B------:R-:W-:Y:S01]  /*0070*/  USEL UR4, UR6, 0x400, UP0 ;  /* 0x0000040006047887 */ /* 0x000fe20008000000 */
[----:B0-----:R-:W-:-:S05]  /*0080*/  IMAD R0, R0, UR5, R3 ;  /* 0x0000000500007c24 */ /* 0x001fca000f8e0203 */
[----:B------:R-:W-:-:S13]  /*0090*/  ISETP.GE.AND P0, PT, R0, UR4, PT ;  /* 0x0000000400007c0c */ /* 0x000fda000bf06270 */
[----:B------:R-:W-:Y:S05]  /*00a0*/  @P0 EXIT ;  /* 0x000000000000094d */ /* 0x000fea0003800000 */
[----:B------:R-:W0:Y:S02]  /*00b0*/  S2R R3, SR_CTAID.X ;  /* 0x0000000000037919 */ /* 0x000e240000002500 */
[----:B0-----:R-:W-:-:S05]  /*00c0*/  IMAD R0, R3, UR4, R0 ;  /* 0x0000000403007c24 */ /* 0x001fca000f8e0200 */
[----:B------:R-:W-:-:S13]  /*00d0*/  ISETP.GE.AND P0, PT, R0, UR6, PT ;  /* 0x0000000600007c0c */ /* 0x000fda000bf06270 */
[----:B------:R-:W-:Y:S05]  /*00e0*/  @P0 EXIT ;  /* 0x000000000000094d */ /* 0x000fea0003800000 */
[----:B------:R-:W0:Y:S01]  /*00f0*/  LDC.64 R4, c[0x0][0x388] ;  /* 0x0000e200ff047b82 */ /* 0x000e220000000a00 */
[----:B------:R-:W1:Y:S01]  /*0100*/  LDCU.64 UR4, c[0x0][0x358] ;  /* 0x00006b00ff0477ac */ /* 0x000e620008000a00 */
[----:B------:R-:W-:-:S04]  /*0110*/  IMAD.SHL.U32 R3, R0, 0x2, RZ ;  /* 0x0000000200037824 */ /* 0x000fc800078e00ff */
[----:B0-----:R-:W-:-:S05]  /*0120*/  IMAD.WIDE R4, R3, 0x4, R4 ;  /* 0x0000000403047825 */ /* 0x001fca00078e0204 */
[----:B-1----:R-:W2:Y:S01]  /*0130*/  LDG.E R0, desc[UR4][R4.64] ;  /* 0x0000000404007981 */ /* 0x002ea2000c1e1900 */
[----:B------:R-:W-:Y:S01]  /*0140*/  I2FP.F32.S32 R3, UR6 ;  /* 0x0000000600037c45 */ /* 0x000fe20008201400 */
[----:B------:R-:W-:Y:S03]  /*0150*/  BSSY.RECONVERGENT B0, `(.L_x_0) ;  /* 0x000000c000007945 */ /* 0x000fe60003800200 */
[----:B------:R-:W0:Y:S02]  /*0160*/  MUFU.RCP R2, R3 ;  /* 0x0000000300027308 */ /* 0x000e240000001000 */
[----:B0-----:R-:W-:-:S04]  /*0170*/  FFMA R7, -R3, R2, 1 ;  /* 0x3f80000003077423 */ /* 0x001fc80000000102 */
[----:B------:R-:W-:Y:S02]  /*0180*/  FFMA R7, R2, R7, R2 ;  /* 0x0000000702077223 */ /* 0x000fe40000000002 */
[----:B--2---:R-:W0:Y:S02]  /*0190*/  FCHK P0, R0, R3 ;  /* 0x0000000300007302 */ /* 0x004e240000000000 */
[----:B------:R-:W-:-:S04]  /*01a0*/  FFMA R2, R0, R7, RZ ;  /* 0x0000000700027223 */ /* 0x000fc800000000ff */
[----:B------:R-:W-:-:S04]  /*01b0*/  FFMA R6, -R3, R2, R0 ;  /* 0x0000000203067223 */ /* 0x000fc80000000100 */
[----:B------:R-:W-:Y:S01]  /*01c0*/  FFMA R7, R7, R6, R2 ;  /* 0x0000000607077223 */ /* 0x000fe20000000002 */
[----:B0-----:R-:W-:Y:S06]  /*01d0*/  @!P0 BRA `(.L_x_1) ;  /* 0x00000000000c8947 */ /* 0x001fec0003800000 */
[----:B------:R-:W-:-:S07]  /*01e0*/  MOV R2, 0x200 ;  /* 0x0000020000027802 */ /* 0x000fce0000000f00 */
[----:B------:R-:W-:Y:S05]  /*01f0*/  CALL.REL.NOINC `($__internal_0_$__cuda_sm3x_div_rn_noftz_f32_slowpath) ;  /* 0x0000000000507944 */ /* 0x000fea0003c00000 */
[----:B------:R-:W-:-:S07]  /*0200*/  IMAD.MOV.U32 R7, RZ, RZ, R0 ;  /* 0x000000ffff077224 */ /* 0x000fce00078e0000 */
.L_x_1:
[----:B------:R-:W-:Y:S05]  /*0210*/  BSYNC.RECONVERGENT B0 ;  /* 0x0000000000007941 */ /* 0x000fea0003800200 */
.L_x_0:
[----:B------:R-:W2:Y:S01]  /*0220*/  LDG.E R2, desc[UR4][R4.64+0x4] ;  /* 0x0000040404027981 */ /* 0x000ea2000c1e1900 */
[----:B------:R-:W0:Y:S01]  /*0230*/  MUFU.RCP R0, R3 ;  /* 0x0000000300007308 */ /* 0x000e220000001000 */
[----:B------:R-:W-:Y:S02]  /*0240*/  BSSY.RECONVERGENT B0, `(.L_x_2) ;  /* 0x000000d000007945 */ /* 0x000fe40003800200 */
[----:B------:R1:W-:Y:S01]  /*0250*/  STG.E desc[UR4][R4.64], R7 ;  /* 0x0000000704007986 */ /* 0x0003e2000c101904 */
[----:B0-----:R-:W-:-:S04]  /*0260*/  FFMA R9, -R3, R0, 1 ;  /* 0x3f80000003097423 */ /* 0x001fc80000000100 */
[----:B------:R-:W-:Y:S01]  /*0270*/  FFMA R0, R0, R9, R0 ;  /* 0x0000000900007223 */ /* 0x000fe20000000000 */
[----:B--2---:R-:W0:Y:S03]  /*0280*/  FCHK P0, R2, R3 ;  /* 0x0000000302007302 */ /* 0x004e260000000000 */
[----:B------:R-:W-:-:S04]  /*0290*/  FFMA R9, R0, R2, RZ ;  /* 0x0000000200097223 */ /* 0x000fc800000000ff */
[----:B------:R-:W-:-:S04]  /*02a0*/  FFMA R6, -R3, R9, R2 ;  /* 0x0000000903067223 */ /* 0x000fc80000000102 */
[----:B------:R-:W-:Y:S01]  /*02b0*/  FFMA R9, R0, R6, R9 ;  /* 0x0000000600097223 */ /* 0x000fe20000000009 */
[----:B01----:R-:W-:Y:S06]  /*02c0*/  @!P0 BRA `(.L_x_3) ;  /* 0x0000000000108947 */ /* 0x003fec0003800000 */
[----:B------:R-:W-:Y:S01]  /*02d0*/  IMAD.MOV.U32 R0, RZ, RZ, R2 ;  /* 0x000000ffff007224 */ /* 0x000fe200078e0002 */
[----:B------:R-:W-:-:S07]  /*02e0*/  MOV R2, 0x300 ;  /* 0x0000030000027802 */ /* 0x000fce0000000f00 */
[----:B------:R-:W-:Y:S05]  /*02f0*/  CALL.REL.NOINC `($__internal_0_$__cuda_sm3x_div_rn_noftz_f32_slowpath) ;  /* 0x0000000000107944 */ /* 0x000fea0003c00000 */
[----:B------:R-:W-:-:S07]  /*0300*/  IMAD.MOV.U32 R9, RZ, RZ, R0 ;  /* 0x000000ffff097224 */ /* 0x000fce00078e0000 */
.L_x_3:
[----:B------:R-:W-:Y:S05]  /*0310*/  BSYNC.RECONVERGENT B0 ;  /* 0x0000000000007941 */ /* 0x000fea0003800200 */
.L_x_2:
[----:B------:R-:W-:Y:S01]  /*0320*/  STG.E desc[UR4][R4.64+0x4], R9 ;  /* 0x0000040904007986 */ /* 0x000fe2000c101904 */
[----:B------:R-:W-:Y:S05]  /*0330*/  EXIT ;  /* 0x000000000000794d */ /* 0x000fea0003800000 */
        .weak           $__internal_0_$__cuda_sm3x_div_rn_noftz_f32_slowpath
        .type           $__internal_0_$__cuda_sm3x_div_rn_noftz_f32_slowpath,@function
        .size           $__internal_0_$__cuda_sm3x_div_rn_noftz_f32_slowpath,(.L_x_16 - $__internal_0_$__cuda_sm3x_div_rn_noftz_f32_slowpath)
$__internal_0_$__cuda_sm3x_div_rn_noftz_f32_slowpath:
[--C-:B------:R-:W-:Y:S01]  /*0340*/  SHF.R.U32.HI R7, RZ, 0x17, R3.reuse ;  /* 0x00000017ff077819 */ /* 0x100fe20000011603 */
[----:B------:R-:W-:Y:S01]  /*0350*/  BSSY.RECONVERGENT B1, `(.L_x_4) ;  /* 0x0000063000017945 */ /* 0x000fe20003800200 */
[----:B------:R-:W-:Y:S02]  /*0360*/  SHF.R.U32.HI R6, RZ, 0x17, R0 ;  /* 0x00000017ff067819 */ /* 0x000fe40000011600 */
[----:B------:R-:W-:Y:S01]  /*0370*/  LOP3.LUT R12, R7, 0xff, RZ, 0xc0, !PT ;  /* 0x000000ff070c7812 */ /* 0x000fe200078ec0ff */
[----:B------:R-:W-:Y:S01]  /*0380*/  IMAD.MOV.U32 R7, RZ, RZ, R3 ;  /* 0x000000ffff077224 */ /* 0x000fe200078e0003 */
[----:B------:R-:W-:-:S03]  /*0390*/  LOP3.LUT R10, R6, 0xff, RZ, 0xc0, !PT ;  /* 0x000000ff060a7812 */ /* 0x000fc600078ec0ff */
[----:B------:R-:W-:Y:S02]  /*03a0*/  VIADD R9, R12, 0xffffffff ;  /* 0xffffffff0c097836 */ /* 0x000fe40000000000 */
[----:B------:R-:W-:-:S03]  /*03b0*/  VIADD R8, R10, 0xffffffff ;  /* 0xffffffff0a087836 */ /* 0x000fc60000000000 */
[----:B------:R-:W-:-:S04]  /*03c0*/  ISETP.GT.U32.AND P0, PT, R9, 0xfd, PT ;  /* 0x000000fd0900780c */ /* 0x000fc80003f04070 */
[----:B------:R-:W-:-:S13]  /*03d0*/  ISETP.GT.U32.OR P0, PT, R8, 0xfd, P0 ;  /* 0x000000fd0800780c */ /* 0x000fda0000704470 */
[----:B------:R-:W-:Y:S01]  /*03e0*/  @!P0 IMAD.MOV.U32 R6, RZ, RZ, RZ ;  /* 0x000000ffff068224 */ /* 0x000fe200078e00ff */
[----:B------:R-:W-:Y:S06]  /*03f0*/  @!P0 BRA `(.L_x_5) ;  /* 0x00000000005c8947 */ /* 0x000fec0003800000 */
[----:B------:R-:W-:Y:S02]  /*0400*/  FSETP.GTU.FTZ.AND P0, PT, |R0|, +INF , PT ;  /* 0x7f8000000000780b */ /* 0x000fe40003f1c200 */
[----:B------:R-:W-:-:S04]  /*0410*/  FSETP.GTU.FTZ.AND P1, PT, |R3|, +INF , PT ;  /* 0x7f8000000300780b */ /* 0x000fc80003f3c200 */
[----:B------:R-:W-:-:S13]  /*0420*/  PLOP3.LUT P0, PT, P0, P1, PT, 0xf8, 0x8f ;  /* 0x00000000008f781c */ /* 0x000fda0000703f70 */
[----:B------:R-:W-:Y:S05]  /*0430*/  @P0 BRA `(.L_x_6) ;  /* 0x00000004004c0947 */ /* 0x000fea0003800000 */
[----:B------:R-:W-:-:S13]  /*0440*/  LOP3.LUT P0, RZ, R7, 0x7fffffff, R0, 0xc8, !PT ;  /* 0x7fffffff07ff7812 */ /* 0x000fda000780c800 */
[----:B------:R-:W-:Y:S05]  /*0450*/  @!P0 BRA `(.L_x_7) ;  /* 0x00000004003c8947 */ /* 0x000fea0003800000 */
[C---:B------:R-:W-:Y:S02]  /*0460*/  FSETP.NEU.FTZ.AND P2, PT, |R0|.reuse, +INF , PT ;  /* 0x7f8000000000780b */ /* 0x040fe40003f5d200 */
[----:B------:R-:W-:Y:S02]  /*0470*/  FSETP.NEU.FTZ.AND P1, PT, |R3|, +INF , PT ;  /* 0x7f8000000300780b */ /* 0x000fe40003f3d200 */
[----:B------:R-:W-:-:S11]  /*0480*/  FSETP.NEU.FTZ.AND P0, PT, |R0|, +INF , PT ;  /* 0x7f8000000000780b */ /* 0x000fd60003f1d200 */
[----:B------:R-:W-:Y:S05]  /*0490*/  @!P1 BRA !P2, `(.L_x_7) ;  /* 0x00000004002c9947 */ /* 0x000fea0005000000 */
[----:B------:R-:W-:-:S04]  /*04a0*/  LOP3.LUT P2, RZ, R0, 0x7fffffff, RZ, 0xc0, !PT ;  /* 0x7fffffff00ff7812 */ /* 0x000fc8000784c0ff */
[----:B------:R-:W-:-:S13]  /*04b0*/  PLOP3.LUT P1, PT, P1, P2, PT, 0x2f, 0xf2 ;  /* 0x0000000000f2781c */ /* 0x000fda0000f24577 */
[----:B------:R-:W-:Y:S05]  /*04c0*/  @P1 BRA `(.L_x_8) ;  /* 0x0000000400181947 */ /* 0x000fea0003800000 */
[----:B------:R-:W-:-:S04]  /*04d0*/  LOP3.LUT P1, RZ, R7, 0x7fffffff, RZ, 0xc0, !PT ;  /* 0x7fffffff07ff7812 */ /* 0x000fc8000782c0ff */
[----:B------:R-:W-:-:S13]  /*04e0*/  PLOP3.LUT P0, PT, P0, P1, PT, 0x2f, 0xf2 ;  /* 0x0000000000f2781c */ /* 0x000fda0000702577 */
[----:B------:R-:W-:Y:S05]  /*04f0*/  @P0 BRA `(.L_x_9) ;  /* 0x0000000400000947 */ /* 0x000fea0003800000 */
[----:B------:R-:W-:Y:S02]  /*0500*/  ISETP.GE.AND P0, PT, R8, RZ, PT ;  /* 0x000000ff0800720c */ /* 0x000fe40003f06270 */
[----:B------:R-:W-:-:S11]  /*0510*/  ISETP.GE.AND P1, PT, R9, RZ, PT ;  /* 0x000000ff0900720c */ /* 0x000fd60003f26270 */
[----:B------:R-:W-:Y:S02]  /*0520*/  @P0 IMAD.MOV.U32 R6, RZ, RZ, RZ ;  /* 0x000000ffff060224 */ /* 0x000fe400078e00ff */
[----:B------:R-:W-:Y:S01]  /*0530*/  @!P0 FFMA R0, R0, 1.84467440737095516160e+19, RZ ;  /* 0x5f80000000008823 */ /* 0x000fe200000000ff */
[----:B------:R-:W-:Y:S02]  /*0540*/  @!P0 IMAD.MOV.U32 R6, RZ, RZ, -0x40 ;  /* 0xffffffc0ff068424 */ /* 0x000fe400078e00ff */
[----:B------:R-:W-:Y:S02]  /*0550*/  @!P1 FFMA R7, R3, 1.84467440737095516160e+19, RZ ;  /* 0x5f80000003079823 */ /* 0x000fe400000000ff */
[----:B------:R-:W-:-:S07]  /*0560*/  @!P1 VIADD R6, R6, 0x40 ;  /* 0x0000004006069836 */ /* 0x000fce0000000000 */
.L_x_5:
[----:B------:R-:W-:Y:S01]  /*0570*/  LEA R8, R12, 0xc0800000, 0x17 ;  /* 0xc08000000c087811 */ /* 0x000fe200078eb8ff */
[----:B------:R-:W-:Y:S04]  /*0580*/  BSSY.RECONVERGENT B2, `(.L_x_10) ;  /* 0x0000036000027945 */ /* 0x000fe80003800200 */
[----:B------:R-:W-:Y:S02]  /*0590*/  IMAD.IADD R8, R7, 0x1, -R8 ;  /* 0x0000000107087824 */ /* 0x000fe400078e0a08 */
[----:B------:R-:W-:Y:S02]  /*05a0*/  VIADD R7, R10, 0xffffff81 ;  /* 0xffffff810a077836 */ /* 0x000fe40000000000 */
[----:B------:R-:W0:Y:S01]  /*05b0*/  MUFU.RCP R9, R8 ;  /* 0x0000000800097308 */ /* 0x000e220000001000 */
[----:B------:R-:W-:Y:S01]  /*05c0*/  FADD.FTZ R11, -R8, -RZ ;  /* 0x800000ff080b7221 */ /* 0x000fe20000010100 */
[----:B------:R-:W-:-:S03]  /*05d0*/  IMAD R0, R7, -0x800000, R0 ;  /* 0xff80000007007824 */ /* 0x000fc600078e0200 */
[----:B0-----:R-:W-:-:S04]  /*05e0*/  FFMA R10, R9, R11, 1 ;  /* 0x3f800000090a7423 */ /* 0x001fc8000000000b */
[----:B------:R-:W-:-:S04]  /*05f0*/  FFMA R14, R9, R10, R9 ;  /* 0x0000000a090e7223 */ /* 0x000fc80000000009 */
[----:B------:R-:W-:-:S04]  /*0600*/  FFMA R9, R0, R14, RZ ;  /* 0x0000000e00097223 */ /* 0x000fc800000000ff */
[----:B------:R-:W-:-:S04]  /*0610*/  FFMA R10, R11, R9, R0 ;  /* 0x000000090b0a7223 */ /* 0x000fc80000000000 */
[----:B------:R-:W-:Y:S01]  /*0620*/  FFMA R13, R14, R10, R9 ;  /* 0x0000000a0e0d7223 */ /* 0x000fe20000000009 */
[----:B------:R-:W-:-:S03]  /*0630*/  IADD3 R9, PT, PT, R7, 0x7f, -R12 ;  /* 0x0000007f07097810 */ /* 0x000fc60007ffe80c */
[----:B------:R-:W-:Y:S02]  /*0640*/  FFMA R10, R11, R13, R0 ;  /* 0x0000000d0b0a7223 */ /* 0x000fe40000000000 */
[----:B------:R-:W-:Y:S02]  /*0650*/  IMAD.IADD R9, R9, 0x1, R6 ;  /* 0x0000000109097824 */ /* 0x000fe400078e0206 */
[----:B------:R-:W-:-:S05]  /*0660*/  FFMA R0, R14, R10, R13 ;  /* 0x0000000a0e007223 */ /* 0x000fca000000000d */
[----:B------:R-:W-:-:S04]  /*0670*/  SHF.R.U32.HI R7, RZ, 0x17, R0 ;  /* 0x00000017ff077819 */ /* 0x000fc80000011600 */
[----:B------:R-:W-:-:S05]  /*0680*/  LOP3.LUT R7, R7, 0xff, RZ, 0xc0, !PT ;  /* 0x000000ff07077812 */ /* 0x000fca00078ec0ff */
[----:B------:R-:W-:-:S04]  /*0690*/  IMAD.IADD R11, R7, 0x1, R9 ;  /* 0x00000001070b7824 */ /* 0x000fc800078e0209 */
[----:B------:R-:W-:-:S05]  /*06a0*/  VIADD R6, R11, 0xffffffff ;  /* 0xffffffff0b067836 */ /* 0x000fca0000000000 */
[----:B------:R-:W-:-:S13]  /*06b0*/  ISETP.GE.U32.AND P0, PT, R6, 0xfe, PT ;  /* 0x000000fe0600780c */ /* 0x000fda0003f06070 */
[----:B------:R-:W-:Y:S05]  /*06c0*/  @!P0 BRA `(.L_x_11) ;  /* 0x0000000000808947 */ /* 0x000fea0003800000 */
[----:B------:R-:W-:-:S13]  /*06d0*/  ISETP.GT.AND P0, PT, R11, 0xfe, PT ;  /* 0x000000fe0b00780c */ /* 0x000fda0003f04270 */
[----:B------:R-:W-:Y:S05]  /*06e0*/  @P0 BRA `(.L_x_12) ;  /* 0x00000000006c0947 */ /* 0x000fea0003800000 */
[----:B------:R-:W-:-:S13]  /*06f0*/  ISETP.GE.AND P0, PT, R11, 0x1, PT ;  /* 0x000000010b00780c */ /* 0x000fda0003f06270 */
[----:B------:R-:W-:Y:S05]  /*0700*/  @P0 BRA `(.L_x_13) ;  /* 0x0000000000740947 */ /* 0x000fea0003800000 */
[----:B------:R-:W-:Y:S02]  /*0710*/  ISETP.GE.AND P0, PT, R11, -0x18, PT ;  /* 0xffffffe80b00780c */ /* 0x000fe40003f06270 */
[----:B------:R-:W-:-:S11]  /*0720*/  LOP3.LUT R0, R0, 0x80000000, RZ, 0xc0, !PT ;  /* 0x8000000000007812 */ /* 0x000fd600078ec0ff */
[----:B------:R-:W-:Y:S05]  /*0730*/  @!P0 BRA `(.L_x_13) ;  /* 0x0000000000688947 */ /* 0x000fea0003800000 */
[CCC-:B------:R-:W-:Y:S01]  /*0740*/  FFMA.RZ R6, R14.reuse, R10.reuse, R13.reuse ;  /* 0x0000000a0e067223 */ /* 0x1c0fe2000000c00d */
[C---:B------:R-:W-:Y:S02]  /*0750*/  VIADD R9, R11.reuse, 0x20 ;  /* 0x000000200b097836 */ /* 0x040fe40000000000 */
[-CC-:B------:R-:W-:Y:S01]  /*0760*/  FFMA.RM R7, R14, R10.reuse, R13.reuse ;  /* 0x0000000a0e077223 */ /* 0x180fe2000000400d */
[C---:B------:R-:W-:Y:S02]  /*0770*/  ISETP.NE.AND P2, PT, R11.reuse, RZ, PT ;  /* 0x000000ff0b00720c */ /* 0x040fe40003f45270 */
[----:B------:R-:W-:Y:S01]  /*0780*/  LOP3.LUT R8, R6, 0x7fffff, RZ, 0xc0, !PT ;  /* 0x007fffff06087812 */ /* 0x000fe200078ec0ff */
[----:B------:R-:W-:Y:S01]  /*0790*/  FFMA.RP R6, R14, R10, R13 ;  /* 0x0000000a0e067223 */ /* 0x000fe2000000800d */
[----:B------:R-:W-:Y:S01]  /*07a0*/  IMAD.MOV R10, RZ, RZ, -R11 ;  /* 0x000000ffff0a7224 */ /* 0x000fe200078e0a0b */
[----:B------:R-:W-:Y:S02]  /*07b0*/  ISETP.NE.AND P1, PT, R11, RZ, PT ;  /* 0x000000ff0b00720c */ /* 0x000fe40003f25270 */
[----:B------:R-:W-:-:S02]  /*07c0*/  LOP3.LUT R8, R8, 0x800000, RZ, 0xfc, !PT ;  /* 0x0080000008087812 */ /* 0x000fc400078efcff */
[----:B------:R-:W-:Y:S02]  /*07d0*/  FSETP.NEU.FTZ.AND P0, PT, R6, R7, PT ;  /* 0x000000070600720b */ /* 0x000fe40003f1d000 */
[----:B------:R-:W-:Y:S02]  /*07e0*/  SHF.L.U32 R9, R8, R9, RZ ;  /* 0x0000000908097219 */ /* 0x000fe400000006ff */
[----:B------:R-:W-:Y:S02]  /*07f0*/  SEL R7, R10, RZ, P2 ;  /* 0x000000ff0a077207 */ /* 0x000fe40001000000 */
[----:B------:R-:W-:Y:S02]  /*0800*/  ISETP.NE.AND P1, PT, R9, RZ, P1 ;  /* 0x000000ff0900720c */ /* 0x000fe40000f25270 */
[----:B------:R-:W-:Y:S02]  /*0810*/  SHF.R.U32.HI R7, RZ, R7, R8 ;  /* 0x00000007ff077219 */ /* 0x000fe40000011608 */
[----:B------:R-:W-:-:S02]  /*0820*/  PLOP3.LUT P0, PT, P0, P1, PT, 0xf8, 0x8f ;  /* 0x00000000008f781c */ /* 0x000fc40000703f70 */
[----:B------:R-:W-:Y:S02]  /*0830*/  SHF.R.U32.HI R9, RZ, 0x1, R7 ;  /* 0x00000001ff097819 */ /* 0x000fe40000011607 */
[----:B------:R-:W-:-:S04]  /*0840*/  SEL R6, RZ, 0x1, !P0 ;  /* 0x00000001ff067807 */ /* 0x000fc80004000000 */
[----:B------:R-:W-:-:S04]  /*0850*/  LOP3.LUT R6, R6, 0x1, R9, 0xf8, !PT ;  /* 0x0000000106067812 */ /* 0x000fc800078ef809 */
[----:B------:R-:W-:-:S05]  /*0860*/  LOP3.LUT R6, R6, R7, RZ, 0xc0, !PT ;  /* 0x0000000706067212 */ /* 0x000fca00078ec0ff */
[----:B------:R-:W-:-:S05]  /*0870*/  IMAD.IADD R9, R9, 0x1, R6 ;  /* 0x0000000109097824 */ /* 0x000fca00078e0206 */
[----:B------:R-:W-:Y:S01]  /*0880*/  LOP3.LUT R0, R9, R0, RZ, 0xfc, !PT ;  /* 0x0000000009007212 */ /* 0x000fe200078efcff */
[----:B------:R-:W-:Y:S06]  /*0890*/  BRA `(.L_x_13) ;  /* 0x0000000000107947 */ /* 0x000fec0003800000 */
.L_x_12:
[----:B------:R-:W-:-:S04]  /*08a0*/  LOP3.LUT R0, R0, 0x80000000, RZ, 0xc0, !PT ;  /* 0x8000000000007812 */ /* 0x000fc800078ec0ff */
[----:B------:R-:W-:Y:S01]  /*08b0*/  LOP3.LUT R0, R0, 0x7f800000, RZ, 0xfc, !PT ;  /* 0x7f80000000007812 */ /* 0x000fe200078efcff */
[----:B------:R-:W-:Y:S06]  /*08c0*/  BRA `(.L_x_13) ;  /* 0x0000000000047947 */ /* 0x000fec0003800000 */
.L_x_11:
[----:B------:R-:W-:-:S07]  /*08d0*/  IMAD R0, R9, 0x800000, R0 ;  /* 0x0080000009007824 */ /* 0x000fce00078e0200 */
.L_x_13:
[----:B------:R-:W-:Y:S05]  /*08e0*/  BSYNC.RECONVERGENT B2 ;  /* 0x0000000000027941 */ /* 0x000fea0003800200 */
.L_x_10:
[----:B------:R-:W-:Y:S05]  /*08f0*/  BRA `(.L_x_14) ;  /* 0x0000000000207947 */ /* 0x000fea0003800000 */
.L_x_9:
[----:B------:R-:W-:-:S04]  /*0900*/  LOP3.LUT R0, R7, 0x80000000, R0, 0x48, !PT ;  /* 0x8000000007007812 */ /* 0x000fc800078e4800 */
[----:B------:R-:W-:Y:S01]  /*0910*/  LOP3.LUT R0, R0, 0x7f800000, RZ, 0xfc, !PT ;  /* 0x7f80000000007812 */ /* 0x000fe200078efcff */
[----:B------:R-:W-:Y:S06]  /*0920*/  BRA `(.L_x_14) ;  /* 0x0000000000147947 */ /* 0x000fec0003800000 */
.L_x_8:
[----:B------:R-:W-:Y:S01]  /*0930*/  LOP3.LUT R0, R7, 0x80000000, R0, 0x48, !PT ;  /* 0x8000000007007812 */ /* 0x000fe200078e4800 */
[----:B------:R-:W-:Y:S06]  /*0940*/  BRA `(.L_x_14) ;  /* 0x00000000000c7947 */ /* 0x000fec0003800000 */
.L_x_7:
[----:B------:R-:W0:Y:S01]  /*0950*/  MUFU.RSQ R0, -QNAN ;  /* 0xffc0000000007908 */ /* 0x000e220000001400 */
[----:B------:R-:W-:Y:S05]  /*0960*/  BRA `(.L_x_14) ;  /* 0x0000000000047947 */ /* 0x000fea0003800000 */
.L_x_6:
[----:B------:R-:W-:-:S07]  /*0970*/  FADD.FTZ R0, R0, R3 ;  /* 0x0000000300007221 */ /* 0x000fce0000010000 */
.L_x_14:
[----:B------:R-:W-:Y:S05]  /*0980*/  BSYNC.RECONVERGENT B1 ;  /* 0x0000000000017941 */ /* 0x000fea0003800200 */
.L_x_4:
[----:B------:R-:W-:Y:S02]  /*0990*/  IMAD.MOV.U32 R6, RZ, RZ, R2 ;  /* 0x000000ffff067224 */ /* 0x000fe400078e0002 */
[----:B------:R-:W-:-:S04]  /*09a0*/  IMAD.MOV.U32 R7, RZ, RZ, 0x0 ;  /* 0x00000000ff077424 */ /* 0x000fc800078e00ff */
[----:B0-----:R-:W-:Y:S05]  /*09b0*/  RET.REL.NODEC R6 `(normalizeKernel) ;  /* 0xfffffff406907950 */ /* 0x001fea0003c3ffff */
.L_x_15:
[----:B------:R-:W-:-:S00]  /*09c0*/  BRA `(.L_x_15) ;  /* 0xfffffffc00fc7947 */ /* 0x000fc0000383ffff */
[----:B------:R-:W-:-:S00]  /*09d0*/  NOP ;  /* 0x0000000000007918 */ /* 0x000fc00000000000 */
        /* <DEDUP_REMOVED lines=10> */
.L_x_16:


//--------------------- .nv.shared.reserved.0     --------------------------
	.section	.nv.shared.reserved.0,"aw",@nobits
	.weak		__nv_reservedSMEM_offset_0_alias
	.size		__nv_reservedSMEM_offset_0_alias, 0, 64
	.other		__nv_reservedSMEM_offset_0_alias,@"STO_CUDA_RESERVED_SHARED STV_DEFAULT"
__nv_reservedSMEM_offset_0_alias:
	.zero		0
	.zero		64


//--------------------- .nv.constant0.normalizeKernel --------------------------
	.section	.nv.constant0.normalizeKernel,"a",@progbits
	.sectionflags	@""
	.align	4
.nv.constant0.normalizeKernel:
	.zero		912


//--------------------- SYMBOLS --------------------------

	.type		.nv.reservedSmem.offset0,@object
	.size		.nv.reservedSmem.offset0,0x4
